//
// Generated by NVIDIA NVVM Compiler
//
// Compiler Build ID: CL-36424714
// Cuda compilation tools, release 13.0, V13.0.88
// Based on NVVM 20.0.0
//

.version 9.0
.target sm_100
.address_size 64

	// .globl	_Z13MVmult_kernelPdPKdS1_ll

.visible .entry _Z13MVmult_kernelPdPKdS1_ll(
	.param .u64 .ptr .align 1 _Z13MVmult_kernelPdPKdS1_ll_param_0,
	.param .u64 .ptr .align 1 _Z13MVmult_kernelPdPKdS1_ll_param_1,
	.param .u64 .ptr .align 1 _Z13MVmult_kernelPdPKdS1_ll_param_2,
	.param .u64 _Z13MVmult_kernelPdPKdS1_ll_param_3,
	.param .u64 _Z13MVmult_kernelPdPKdS1_ll_param_4
)
{
	.reg .pred 	%p<11>;
	.reg .b32 	%r<5>;
	.reg .b64 	%rd<63>;
	.reg .b64 	%fd<112>;

	ld.param.u64 	%rd30, [_Z13MVmult_kernelPdPKdS1_ll_param_0];
	ld.param.u64 	%rd32, [_Z13MVmult_kernelPdPKdS1_ll_param_1];
	ld.param.u64 	%rd33, [_Z13MVmult_kernelPdPKdS1_ll_param_2];
	ld.param.u64 	%rd34, [_Z13MVmult_kernelPdPKdS1_ll_param_3];
	ld.param.u64 	%rd31, [_Z13MVmult_kernelPdPKdS1_ll_param_4];
	cvta.to.global.u64 	%rd1, %rd33;
	cvta.to.global.u64 	%rd2, %rd32;
	mov.u32 	%r1, %tid.x;
	mov.u32 	%r2, %ctaid.x;
	mov.u32 	%r3, %ntid.x;
	mad.lo.s32 	%r4, %r2, %r3, %r1;
	cvt.s64.s32 	%rd3, %r4;
	setp.le.s64 	%p1, %rd34, %rd3;
	@%p1 bra 	$L__BB0_15;
	setp.lt.s64 	%p2, %rd31, 1;
	mov.f64 	%fd111, 0d0000000000000000;
	@%p2 bra 	$L__BB0_14;
	mul.lo.s64 	%rd4, %rd31, %rd3;
	and.b64  	%rd5, %rd31, 15;
	setp.lt.u64 	%p3, %rd31, 16;
	mov.f64 	%fd111, 0d0000000000000000;
	mov.b64 	%rd58, 0;
	@%p3 bra 	$L__BB0_5;
	and.b64  	%rd58, %rd31, 9223372036854775792;
	shl.b64 	%rd36, %rd4, 3;
	add.s64 	%rd37, %rd36, %rd2;
	add.s64 	%rd55, %rd37, 64;
	add.s64 	%rd54, %rd1, 64;
	mov.f64 	%fd111, 0d0000000000000000;
	mov.u64 	%rd56, %rd58;
$L__BB0_4:
	.pragma "nounroll";
	ld.global.f64 	%fd18, [%rd55+-64];
	ld.global.f64 	%fd19, [%rd54+-64];
	fma.rn.f64 	%fd20, %fd18, %fd19, %fd111;
	ld.global.f64 	%fd21, [%rd55+-56];
	ld.global.f64 	%fd22, [%rd54+-56];
	fma.rn.f64 	%fd23, %fd21, %fd22, %fd20;
	ld.global.f64 	%fd24, [%rd55+-48];
	ld.global.f64 	%fd25, [%rd54+-48];
	fma.rn.f64 	%fd26, %fd24, %fd25, %fd23;
	ld.global.f64 	%fd27, [%rd55+-40];
	ld.global.f64 	%fd28, [%rd54+-40];
	fma.rn.f64 	%fd29, %fd27, %fd28, %fd26;
	ld.global.f64 	%fd30, [%rd55+-32];
	ld.global.f64 	%fd31, [%rd54+-32];
	fma.rn.f64 	%fd32, %fd30, %fd31, %fd29;
	ld.global.f64 	%fd33, [%rd55+-24];
	ld.global.f64 	%fd34, [%rd54+-24];
	fma.rn.f64 	%fd35, %fd33, %fd34, %fd32;
	ld.global.f64 	%fd36, [%rd55+-16];
	ld.global.f64 	%fd37, [%rd54+-16];
	fma.rn.f64 	%fd38, %fd36, %fd37, %fd35;
	ld.global.f64 	%fd39, [%rd55+-8];
	ld.global.f64 	%fd40, [%rd54+-8];
	fma.rn.f64 	%fd41, %fd39, %fd40, %fd38;
	ld.global.f64 	%fd42, [%rd55];
	ld.global.f64 	%fd43, [%rd54];
	fma.rn.f64 	%fd44, %fd42, %fd43, %fd41;
	ld.global.f64 	%fd45, [%rd55+8];
	ld.global.f64 	%fd46, [%rd54+8];
	fma.rn.f64 	%fd47, %fd45, %fd46, %fd44;
	ld.global.f64 	%fd48, [%rd55+16];
	ld.global.f64 	%fd49, [%rd54+16];
	fma.rn.f64 	%fd50, %fd48, %fd49, %fd47;
	ld.global.f64 	%fd51, [%rd55+24];
	ld.global.f64 	%fd52, [%rd54+24];
	fma.rn.f64 	%fd53, %fd51, %fd52, %fd50;
	ld.global.f64 	%fd54, [%rd55+32];
	ld.global.f64 	%fd55, [%rd54+32];
	fma.rn.f64 	%fd56, %fd54, %fd55, %fd53;
	ld.global.f64 	%fd57, [%rd55+40];
	ld.global.f64 	%fd58, [%rd54+40];
	fma.rn.f64 	%fd59, %fd57, %fd58, %fd56;
	ld.global.f64 	%fd60, [%rd55+48];
	ld.global.f64 	%fd61, [%rd54+48];
	fma.rn.f64 	%fd62, %fd60, %fd61, %fd59;
	ld.global.f64 	%fd63, [%rd55+56];
	ld.global.f64 	%fd64, [%rd54+56];
	fma.rn.f64 	%fd111, %fd63, %fd64, %fd62;
	add.s64 	%rd56, %rd56, -16;
	add.s64 	%rd55, %rd55, 128;
	add.s64 	%rd54, %rd54, 128;
	setp.ne.s64 	%p4, %rd56, 0;
	@%p4 bra 	$L__BB0_4;
$L__BB0_5:
	setp.eq.s64 	%p5, %rd5, 0;
	@%p5 bra 	$L__BB0_14;
	and.b64  	%rd16, %rd31, 7;
	setp.lt.u64 	%p6, %rd5, 8;
	@%p6 bra 	$L__BB0_8;
	add.s64 	%rd38, %rd58, %rd4;
	shl.b64 	%rd39, %rd38, 3;
	add.s64 	%rd40, %rd2, %rd39;
	ld.global.f64 	%fd66, [%rd40];
	shl.b64 	%rd41, %rd58, 3;
	add.s64 	%rd42, %rd1, %rd41;
	ld.global.f64 	%fd67, [%rd42];
	fma.rn.f64 	%fd68, %fd66, %fd67, %fd111;
	ld.global.f64 	%fd69, [%rd40+8];
	ld.global.f64 	%fd70, [%rd42+8];
	fma.rn.f64 	%fd71, %fd69, %fd70, %fd68;
	ld.global.f64 	%fd72, [%rd40+16];
	ld.global.f64 	%fd73, [%rd42+16];
	fma.rn.f64 	%fd74, %fd72, %fd73, %fd71;
	ld.global.f64 	%fd75, [%rd40+24];
	ld.global.f64 	%fd76, [%rd42+24];
	fma.rn.f64 	%fd77, %fd75, %fd76, %fd74;
	ld.global.f64 	%fd78, [%rd40+32];
	ld.global.f64 	%fd79, [%rd42+32];
	fma.rn.f64 	%fd80, %fd78, %fd79, %fd77;
	ld.global.f64 	%fd81, [%rd40+40];
	ld.global.f64 	%fd82, [%rd42+40];
	fma.rn.f64 	%fd83, %fd81, %fd82, %fd80;
	ld.global.f64 	%fd84, [%rd40+48];
	ld.global.f64 	%fd85, [%rd42+48];
	fma.rn.f64 	%fd86, %fd84, %fd85, %fd83;
	ld.global.f64 	%fd87, [%rd40+56];
	ld.global.f64 	%fd88, [%rd42+56];
	fma.rn.f64 	%fd111, %fd87, %fd88, %fd86;
	add.s64 	%rd58, %rd58, 8;
$L__BB0_8:
	setp.eq.s64 	%p7, %rd16, 0;
	@%p7 bra 	$L__BB0_14;
	and.b64  	%rd60, %rd31, 3;
	setp.lt.u64 	%p8, %rd16, 4;
	@%p8 bra 	$L__BB0_11;
	add.s64 	%rd43, %rd58, %rd4;
	shl.b64 	%rd44, %rd43, 3;
	add.s64 	%rd45, %rd2, %rd44;
	ld.global.f64 	%fd90, [%rd45];
	shl.b64 	%rd46, %rd58, 3;
	add.s64 	%rd47, %rd1, %rd46;
	ld.global.f64 	%fd91, [%rd47];
	fma.rn.f64 	%fd92, %fd90, %fd91, %fd111;
	ld.global.f64 	%fd93, [%rd45+8];
	ld.global.f64 	%fd94, [%rd47+8];
	fma.rn.f64 	%fd95, %fd93, %fd94, %fd92;
	ld.global.f64 	%fd96, [%rd45+16];
	ld.global.f64 	%fd97, [%rd47+16];
	fma.rn.f64 	%fd98, %fd96, %fd97, %fd95;
	ld.global.f64 	%fd99, [%rd45+24];
	ld.global.f64 	%fd100, [%rd47+24];
	fma.rn.f64 	%fd111, %fd99, %fd100, %fd98;
	add.s64 	%rd58, %rd58, 4;
$L__BB0_11:
	setp.eq.s64 	%p9, %rd60, 0;
	@%p9 bra 	$L__BB0_14;
	shl.b64 	%rd48, %rd58, 3;
	add.s64 	%rd62, %rd1, %rd48;
	add.s64 	%rd49, %rd58, %rd4;
	shl.b64 	%rd50, %rd49, 3;
	add.s64 	%rd61, %rd2, %rd50;
$L__BB0_13:
	.pragma "nounroll";
	ld.global.f64 	%fd101, [%rd61];
	ld.global.f64 	%fd102, [%rd62];
	fma.rn.f64 	%fd111, %fd101, %fd102, %fd111;
	add.s64 	%rd62, %rd62, 8;
	add.s64 	%rd61, %rd61, 8;
	add.s64 	%rd60, %rd60, -1;
	setp.ne.s64 	%p10, %rd60, 0;
	@%p10 bra 	$L__BB0_13;
$L__BB0_14:
	cvta.to.global.u64 	%rd51, %rd30;
	shl.b64 	%rd52, %rd3, 3;
	add.s64 	%rd53, %rd51, %rd52;
	st.global.f64 	[%rd53], %fd111;
$L__BB0_15:
	ret;

}


// ===== COMPILED SASS (sm_100) =====

	.target	sm_100

	.elftype	@"ET_EXEC"


//--------------------- .note.nv.tkinfo           --------------------------
	.section	.note.nv.tkinfo,"",@"SHT_NOTE"
	.sectionflags	@"SHF_NOTE_NV_TKINFO"
	.tkinfo
        /*0018*/ 	.word	0x00000002
        /*0030*/ 	.string	""
        /*0030*/ 	.string	"ptxas"
        /*0030*/ 	.string	"Cuda compilation tools, release 13.0, V13.0.88"
        /*0030*/ 	.string	"Build cuda_13.0.r13.0/compiler.36424714_0"
        /*0030*/ 	.string	"-arch sm_100 -m 64 "



//--------------------- .note.nv.cuinfo           --------------------------
	.section	.note.nv.cuinfo,"",@"SHT_NOTE"
	.sectionflags	@"SHF_NOTE_NV_CUINFO"
        /*0018*/ 	.short	0x0002
        /*001a*/ 	.short	0x0064
        /*001c*/ 	.short	0x0082
	.zero		2


//--------------------- .nv.info                  --------------------------
	.section	.nv.info,"",@"SHT_CUDA_INFO"
	.align	4


	//----- nvinfo : EIATTR_REGCOUNT
	.align		4
        /*0000*/ 	.byte	0x04, 0x2f
        /*0002*/ 	.short	(.L_1 - .L_0)
	.align		4
.L_0:
        /*0004*/ 	.word	index@(_Z13MVmult_kernelPdPKdS1_ll)
        /*0008*/ 	.word	0x00000020


	//----- nvinfo : EIATTR_FRAME_SIZE
	.align		4
.L_1:
        /*000c*/ 	.byte	0x04, 0x11
        /*000e*/ 	.short	(.L_3 - .L_2)
	.align		4
.L_2:
        /*0010*/ 	.word	index@(_Z13MVmult_kernelPdPKdS1_ll)
        /*0014*/ 	.word	0x00000000


	//----- nvinfo : EIATTR_MIN_STACK_SIZE
	.align		4
.L_3:
        /*0018*/ 	.byte	0x04, 0x12
        /*001a*/ 	.short	(.L_5 - .L_4)
	.align		4
.L_4:
        /*001c*/ 	.word	index@(_Z13MVmult_kernelPdPKdS1_ll)
        /*0020*/ 	.word	0x00000000
.L_5:


//--------------------- .nv.compat                --------------------------
	.section	.nv.compat,"",@"SHT_CUDA_COMPAT_INFO"
	.align	4
        /*0000*/ 	.byte	0x02, 0x09, 0x00, 0x00, 0x02, 0x02, 0x01, 0x00, 0x02, 0x05, 0x05, 0x00, 0x03, 0x07, 0x01, 0x01
        /*0010*/ 	.byte	0x02, 0x03, 0x00, 0x00, 0x02, 0x06, 0x01, 0x00, 0x04, 0x0b, 0x08, 0x00, 0x01, 0x00, 0x00, 0x00
        /*0020*/ 	.byte	0x00, 0x00, 0x00, 0x00


//--------------------- .nv.info._Z13MVmult_kernelPdPKdS1_ll --------------------------
	.section	.nv.info._Z13MVmult_kernelPdPKdS1_ll,"",@"SHT_CUDA_INFO"
	.sectionflags	@""
	.align	4


	//----- nvinfo : EIATTR_CUDA_API_VERSION
	.align		4
        /*0000*/ 	.byte	0x04, 0x37
        /*0002*/ 	.short	(.L_7 - .L_6)
.L_6:
        /*0004*/ 	.word	0x00000082


	//----- nvinfo : EIATTR_KPARAM_INFO
	.align		4
.L_7:
        /*0008*/ 	.byte	0x04, 0x17
        /*000a*/ 	.short	(.L_9 - .L_8)
.L_8:
        /*000c*/ 	.word	0x00000000
        /*0010*/ 	.short	0x0004
        /*0012*/ 	.short	0x0020
        /*0014*/ 	.byte	0x00, 0xf0, 0x21, 0x00


	//----- nvinfo : EIATTR_KPARAM_INFO
	.align		4
.L_9:
        /*0018*/ 	.byte	0x04, 0x17
        /*001a*/ 	.short	(.L_11 - .L_10)
.L_10:
        /*001c*/ 	.word	0x00000000
        /*0020*/ 	.short	0x0003
        /*0022*/ 	.short	0x0018
        /*0024*/ 	.byte	0x00, 0xf0, 0x21, 0x00


	//----- nvinfo : EIATTR_KPARAM_INFO
	.align		4
.L_11:
        /*0028*/ 	.byte	0x04, 0x17
        /*002a*/ 	.short	(.L_13 - .L_12)
.L_12:
        /*002c*/ 	.word	0x00000000
        /*0030*/ 	.short	0x0002
        /*0032*/ 	.short	0x0010
        /*0034*/ 	.byte	0x00, 0xf5, 0x21, 0x00


	//----- nvinfo : EIATTR_KPARAM_INFO
	.align		4
.L_13:
        /*0038*/ 	.byte	0x04, 0x17
        /*003a*/ 	.short	(.L_15 - .L_14)
.L_14:
        /*003c*/ 	.word	0x00000000
        /*0040*/ 	.short	0x0001
        /*0042*/ 	.short	0x0008
        /*0044*/ 	.byte	0x00, 0xf5, 0x21, 0x00


	//----- nvinfo : EIATTR_KPARAM_INFO
	.align		4
.L_15:
        /*0048*/ 	.byte	0x04, 0x17
        /*004a*/ 	.short	(.L_17 - .L_16)
.L_16:
        /*004c*/ 	.word	0x00000000
        /*0050*/ 	.short	0x0000
        /*0052*/ 	.short	0x0000
        /*0054*/ 	.byte	0x00, 0xf5, 0x21, 0x00


	//----- nvinfo : EIATTR_SPARSE_MMA_MASK
	.align		4
.L_17:
        /*0058*/ 	.byte	0x03, 0x50
        /*005a*/ 	.short	0x0000


	//----- nvinfo : EIATTR_MAXREG_COUNT
	.align		4
        /*005c*/ 	.byte	0x03, 0x1b
        /*005e*/ 	.short	0x00ff


	//----- nvinfo : EIATTR_MERCURY_ISA_VERSION
	.align		4
        /*0060*/ 	.byte	0x03, 0x5f
        /*0062*/ 	.short	0x0101


	//----- nvinfo : EIATTR_VRC_CTA_INIT_COUNT
	.align		4
        /*0064*/ 	.byte	0x02, 0x4a
	.zero		1
	.zero		1


	//----- nvinfo : EIATTR_EXIT_INSTR_OFFSETS
	.align		4
        /*0068*/ 	.byte	0x04, 0x1c
        /*006a*/ 	.short	(.L_19 - .L_18)


	//   ....[0]....
.L_18:
        /*006c*/ 	.word	0x00000090


	//   ....[1]....
        /*0070*/ 	.word	0x00000cf0


	//----- nvinfo : EIATTR_CBANK_PARAM_SIZE
	.align		4
.L_19:
        /*0074*/ 	.byte	0x03, 0x19
        /*0076*/ 	.short	0x0028


	//----- nvinfo : EIATTR_PARAM_CBANK
	.align		4
        /*0078*/ 	.byte	0x04, 0x0a
        /*007a*/ 	.short	(.L_21 - .L_20)
	.align		4
.L_20:
        /*007c*/ 	.word	index@(.nv.constant0._Z13MVmult_kernelPdPKdS1_ll)
        /*0080*/ 	.short	0x0380
        /*0082*/ 	.short	0x0028


	//----- nvinfo : EIATTR_SW_WAR
	.align		4
.L_21:
        /*0084*/ 	.byte	0x04, 0x36
        /*0086*/ 	.short	(.L_23 - .L_22)
.L_22:
        /*0088*/ 	.word	0x00000008
.L_23:


//--------------------- .nv.callgraph             --------------------------
	.section	.nv.callgraph,"",@"SHT_CUDA_CALLGRAPH"
	.align	4
	.sectionentsize	8
	.align		4
        /*0000*/ 	.word	0x00000000
	.align		4
        /*0004*/ 	.word	0xffffffff
	.align		4
        /*0008*/ 	.word	0x00000000
	.align		4
        /*000c*/ 	.word	0xfffffffe
	.align		4
        /*0010*/ 	.word	0x00000000
	.align		4
        /*0014*/ 	.word	0xfffffffd
	.align		4
        /*0018*/ 	.word	0x00000000
	.align		4
        /*001c*/ 	.word	0xfffffffc


//--------------------- .text._Z13MVmult_kernelPdPKdS1_ll --------------------------
	.section	.text._Z13MVmult_kernelPdPKdS1_ll,"ax",@progbits
	.align	128
        .global         _Z13MVmult_kernelPdPKdS1_ll
        .type           _Z13MVmult_kernelPdPKdS1_ll,@function
        .size           _Z13MVmult_kernelPdPKdS1_ll,(.L_x_7 - _Z13MVmult_kernelPdPKdS1_ll)
        .other          _Z13MVmult_kernelPdPKdS1_ll,@"STO_CUDA_ENTRY STV_DEFAULT"
_Z13MVmult_kernelPdPKdS1_ll:
.text._Z13MVmult_kernelPdPKdS1_ll:
[----:B------:R-:W-:Y:S01]  /*0000*/  LDC R1, c[0x0][0x37c] ;  /* 0x0000df00ff017b82 */ /* 0x000fe20000000800 */
[----:B------:R-:W0:Y:S07]  /*0010*/  S2R R0, SR_TID.X ;  /* 0x0000000000007919 */ /* 0x000e2e0000002100 */
[----:B------:R-:W0:Y:S01]  /*0020*/  S2UR UR4, SR_CTAID.X ;  /* 0x00000000000479c3 */ /* 0x000e220000002500 */
[----:B------:R-:W1:Y:S07]  /*0030*/  LDCU.64 UR6, c[0x0][0x398] ;  /* 0x00007300ff0677ac */ /* 0x000e6e0008000a00 */
[----:B------:R-:W0:Y:S02]  /*0040*/  LDC R3, c[0x0][0x360] ;  /* 0x0000d800ff037b82 */ /* 0x000e240000000800 */
[----:B0-----:R-:W-:-:S05]  /*0050*/  IMAD R0, R3, UR4, R0 ;  /* 0x0000000403007c24 */ /* 0x001fca000f8e0200 */
[----:B-1----:R-:W-:Y:S02]  /*0060*/  ISETP.GE.U32.AND P0, PT, R0, UR6, PT ;  /* 0x0000000600007c0c */ /* 0x002fe4000bf06070 */
[----:B------:R-:W-:-:S04]  /*0070*/  SHF.R.S32.HI R13, RZ, 0x1f, R0 ;  /* 0x0000001fff0d7819 */ /* 0x000fc80000011400 */
[----:B------:R-:W-:-:S13]  /*0080*/  ISETP.GE.AND.EX P0, PT, R13, UR7, PT, P0 ;  /* 0x000000070d007c0c */ /* 0x000fda000bf06300 */
[----:B------:R-:W-:Y:S05]  /*0090*/  @P0 EXIT ;  /* 0x000000000000094d */ /* 0x000fea0003800000 */
[----:B------:R-:W0:Y:S01]  /*00a0*/  LDCU.64 UR8, c[0x0][0x3a0] ;  /* 0x00007400ff0877ac */ /* 0x000e220008000a00 */
[----:B------:R-:W-:Y:S01]  /*00b0*/  CS2R R8, SRZ ;  /* 0x0000000000087805 */ /* 0x000fe2000001ff00 */
[----:B------:R-:W1:Y:S01]  /*00c0*/  LDCU.64 UR12, c[0x0][0x358] ;  /* 0x00006b00ff0c77ac */ /* 0x000e620008000a00 */
[----:B0-----:R-:W-:-:S04]  /*00d0*/  UISETP.GE.U32.AND UP0, UPT, UR8, 0x1, UPT ;  /* 0x000000010800788c */ /* 0x001fc8000bf06070 */
[----:B------:R-:W-:-:S09]  /*00e0*/  UISETP.GE.AND.EX UP0, UPT, UR9, URZ, UPT, UP0 ;  /* 0x000000ff0900728c */ /* 0x000fd2000bf06300 */
[----:B-1----:R-:W-:Y:S05]  /*00f0*/  BRA.U !UP0, `(.L_x_0) ;  /* 0x0000000908ec7547 */ /* 0x002fea000b800000 */
[----:B------:R-:W-:Y:S02]  /*0100*/  UISETP.GE.U32.AND UP1, UPT, UR8, 0x10, UPT ;  /* 0x000000100800788c */ /* 0x000fe4000bf26070 */
[----:B------:R-:W-:Y:S01]  /*0110*/  IMAD R3, R13, UR8, RZ ;  /* 0x000000080d037c24 */ /* 0x000fe2000f8e02ff */
[----:B------:R-:W-:Y:S02]  /*0120*/  ULOP3.LUT UR10, UR8, 0xf, URZ, 0xc0, !UPT ;  /* 0x0000000f080a7892 */ /* 0x000fe4000f8ec0ff */
[C---:B------:R-:W-:Y:S01]  /*0130*/  IMAD.WIDE.U32 R4, R0.reuse, UR8, RZ ;  /* 0x0000000800047c25 */ /* 0x040fe2000f8e00ff */
[----:B------:R-:W-:Y:S01]  /*0140*/  UISETP.GE.U32.AND.EX UP1, UPT, UR9, URZ, UPT, UP1 ;  /* 0x000000ff0900728c */ /* 0x000fe2000bf26110 */
[----:B------:R-:W-:Y:S01]  /*0150*/  CS2R R8, SRZ ;  /* 0x0000000000087805 */ /* 0x000fe2000001ff00 */
[----:B------:R-:W-:Y:S01]  /*0160*/  UISETP.NE.U32.AND UP0, UPT, UR10, URZ, UPT ;  /* 0x000000ff0a00728c */ /* 0x000fe2000bf05070 */
[----:B------:R-:W-:Y:S01]  /*0170*/  IMAD R3, R0, UR9, R3 ;  /* 0x0000000900037c24 */ /* 0x000fe2000f8e0203 */
[----:B------:R-:W-:Y:S01]  /*0180*/  UMOV UR5, URZ ;  /* 0x000000ff00057c82 */ /* 0x000fe20008000000 */
[----:B------:R-:W-:Y:S01]  /*0190*/  UMOV UR6, URZ ;  /* 0x000000ff00067c82 */ /* 0x000fe20008000000 */
[----:B------:R-:W-:Y:S01]  /*01a0*/  UISETP.NE.AND.EX UP0, UPT, URZ, URZ, UPT, UP0 ;  /* 0x000000ffff00728c */ /* 0x000fe2000bf05300 */
[----:B------:R-:W-:-:S02]  /*01b0*/  IMAD.IADD R15, R5, 0x1, R3 ;  /* 0x00000001050f7824 */ /* 0x000fc400078e0203 */
[----:B------:R-:W-:Y:S08]  /*01c0*/  BRA.U !UP1, `(.L_x_1) ;  /* 0x0000000509287547 */ /* 0x000ff0000b800000 */
[----:B------:R-:W0:Y:S01]  /*01d0*/  LDCU.64 UR14, c[0x0][0x388] ;  /* 0x00007100ff0e77ac */ /* 0x000e220008000a00 */
[----:B------:R-:W-:Y:S01]  /*01e0*/  CS2R R8, SRZ ;  /* 0x0000000000087805 */ /* 0x000fe2000001ff00 */
[----:B------:R-:W1:Y:S01]  /*01f0*/  LDCU.64 UR6, c[0x0][0x390] ;  /* 0x00007200ff0677ac */ /* 0x000e620008000a00 */
[----:B------:R-:W-:Y:S01]  /*0200*/  ULOP3.LUT UR5, UR8, 0xfffffff0, URZ, 0xc0, !UPT ;  /* 0xfffffff008057892 */ /* 0x000fe2000f8ec0ff */
[----:B0-----:R-:W-:Y:S01]  /*0210*/  LEA R11, P0, R4, UR14, 0x3 ;  /* 0x0000000e040b7c11 */ /* 0x001fe2000f8018ff */
[----:B-1----:R-:W-:-:S03]  /*0220*/  UIADD3 UR4, UP1, UPT, UR6, 0x40, URZ ;  /* 0x0000004006047890 */ /* 0x002fc6000ff3e0ff */
[----:B------:R-:W-:Y:S01]  /*0230*/  LEA.HI.X R3, R4, UR15, R15, 0x3, P0 ;  /* 0x0000000f04037c11 */ /* 0x000fe200080f1c0f */
[----:B------:R-:W-:Y:S01]  /*0240*/  ULOP3.LUT UR6, UR9, 0x7fffffff, URZ, 0xc0, !UPT ;  /* 0x7fffffff09067892 */ /* 0x000fe2000f8ec0ff */
[----:B------:R-:W-:Y:S01]  /*0250*/  IADD3 R11, P0, PT, R11, 0x40, RZ ;  /* 0x000000400b0b7810 */ /* 0x000fe20007f1e0ff */
[----:B------:R-:W-:Y:S01]  /*0260*/  UIADD3.X UR7, UPT, UPT, URZ, UR7, URZ, UP1, !UPT ;  /* 0x00000007ff077290 */ /* 0x000fe20008ffe4ff */
[----:B------:R-:W-:Y:S01]  /*0270*/  IMAD.U32 R10, RZ, RZ, UR4 ;  /* 0x00000004ff0a7e24 */ /* 0x000fe2000f8e00ff */
[----:B------:R-:W-:Y:S02]  /*0280*/  UMOV UR4, UR5 ;  /* 0x0000000500047c82 */ /* 0x000fe40008000000 */
[----:B------:R-:W-:Y:S02]  /*0290*/  IMAD.X R3, RZ, RZ, R3, P0 ;  /* 0x000000ffff037224 */ /* 0x000fe400000e0603 */
[----:B------:R-:W-:Y:S01]  /*02a0*/  IMAD.U32 R7, RZ, RZ, UR7 ;  /* 0x00000007ff077e24 */ /* 0x000fe2000f8e00ff */
[----:B------:R-:W-:-:S06]  /*02b0*/  UMOV UR7, UR6 ;  /* 0x0000000600077c82 */ /* 0x000fcc0008000000 */
.L_x_2:
[----:B------:R-:W-:Y:S02]  /*02c0*/  IMAD.MOV.U32 R2, RZ, RZ, R11 ;  /* 0x000000ffff027224 */ /* 0x000fe400078e000b */
[----:B------:R-:W-:-:S03]  /*02d0*/  IMAD.MOV.U32 R6, RZ, RZ, R10 ;  /* 0x000000ffff067224 */ /* 0x000fc600078e000a */
[----:B------:R-:W2:Y:S04]  /*02e0*/  LDG.E.64 R16, desc[UR12][R2.64+-0x40] ;  /* 0xffffc00c02107981 */ /* 0x000ea8000c1e1b00 */
[----:B------:R-:W2:Y:S04]  /*02f0*/  LDG.E.64 R18, desc[UR12][R6.64+-0x40] ;  /* 0xffffc00c06127981 */ /* 0x000ea8000c1e1b00 */
[----:B------:R-:W3:Y:S04]  /*0300*/  LDG.E.64 R10, desc[UR12][R2.64+-0x38] ;  /* 0xffffc80c020a7981 */ /* 0x000ee8000c1e1b00 */
[----:B------:R-:W3:Y:S04]  /*0310*/  LDG.E.64 R24, desc[UR12][R6.64+-0x38] ;  /* 0xffffc80c06187981 */ /* 0x000ee8000c1e1b00 */
[----:B------:R-:W4:Y:S04]  /*0320*/  LDG.E.64 R20, desc[UR12][R2.64+-0x30] ;  /* 0xffffd00c02147981 */ /* 0x000f28000c1e1b00 */
[----:B------:R-:W4:Y:S01]  /*0330*/  LDG.E.64 R22, desc[UR12][R6.64+-0x30] ;  /* 0xffffd00c06167981 */ /* 0x000f22000c1e1b00 */
[----:B--2---:R-:W-:-:S03]  /*0340*/  DFMA R8, R16, R18, R8 ;  /* 0x000000121008722b */ /* 0x004fc60000000008 */
[----:B------:R-:W2:Y:S04]  /*0350*/  LDG.E.64 R16, desc[UR12][R2.64+-0x28] ;  /* 0xffffd80c02107981 */ /* 0x000ea8000c1e1b00 */
[----:B------:R-:W2:Y:S01]  /*0360*/  LDG.E.64 R18, desc[UR12][R6.64+-0x28] ;  /* 0xffffd80c06127981 */ /* 0x000ea2000c1e1b00 */
[----:B---3--:R-:W-:-:S03]  /*0370*/  DFMA R24, R10, R24, R8 ;  /* 0x000000180a18722b */ /* 0x008fc60000000008 */
[----:B------:R-:W3:Y:S04]  /*0380*/  LDG.E.64 R8, desc[UR12][R2.64+-0x20] ;  /* 0xffffe00c02087981 */ /* 0x000ee8000c1e1b00 */
[----:B------:R-:W3:Y:S01]  /*0390*/  LDG.E.64 R10, desc[UR12][R6.64+-0x20] ;  /* 0xffffe00c060a7981 */ /* 0x000ee2000c1e1b00 */
[----:B----4-:R-:W-:-:S03]  /*03a0*/  DFMA R24, R20, R22, R24 ;  /* 0x000000161418722b */ /* 0x010fc60000000018 */
        /* <DEDUP_REMOVED lines=29> */
[----:B------:R-:W-:Y:S01]  /*0580*/  UIADD3 UR4, UP1, UPT, UR4, -0x10, URZ ;  /* 0xfffffff004047890 */ /* 0x000fe2000ff3e0ff */
[----:B--2---:R-:W-:Y:S02]  /*0590*/  DFMA R24, R16, R18, R24 ;  /* 0x000000121018722b */ /* 0x004fe40000000018 */
[----:B------:R0:W2:Y:S04]  /*05a0*/  LDG.E.64 R18, desc[UR12][R2.64+0x38] ;  /* 0x0000380c02127981 */ /* 0x0000a8000c1e1b00 */
[----:B------:R1:W2:Y:S01]  /*05b0*/  LDG.E.64 R16, desc[UR12][R6.64+0x38] ;  /* 0x0000380c06107981 */ /* 0x0002a2000c1e1b00 */
[----:B------:R-:W-:Y:S01]  /*05c0*/  UIADD3.X UR7, UPT, UPT, UR7, -0x1, URZ, UP1, !UPT ;  /* 0xffffffff07077890 */ /* 0x000fe20008ffe4ff */
[----:B---3--:R-:W-:Y:S01]  /*05d0*/  DFMA R8, R8, R10, R24 ;  /* 0x0000000a0808722b */ /* 0x008fe20000000018 */
[----:B------:R-:W-:Y:S01]  /*05e0*/  UISETP.NE.U32.AND UP1, UPT, UR4, URZ, UPT ;  /* 0x000000ff0400728c */ /* 0x000fe2000bf25070 */
[----:B------:R-:W-:-:S02]  /*05f0*/  IADD3 R11, P0, PT, R2, 0x80, RZ ;  /* 0x00000080020b7810 */ /* 0x000fc40007f1e0ff */
[----:B------:R-:W-:Y:S01]  /*0600*/  IADD3 R10, P1, PT, R6, 0x80, RZ ;  /* 0x00000080060a7810 */ /* 0x000fe20007f3e0ff */
[----:B------:R-:W-:Y:S02]  /*0610*/  UISETP.NE.AND.EX UP1, UPT, UR7, URZ, UPT, UP1 ;  /* 0x000000ff0700728c */ /* 0x000fe4000bf25310 */
[----:B0-----:R-:W-:Y:S01]  /*0620*/  IMAD.X R3, RZ, RZ, R3, P0 ;  /* 0x000000ffff037224 */ /* 0x001fe200000e0603 */
[----:B----4-:R-:W-:Y:S01]  /*0630*/  DFMA R8, R20, R22, R8 ;  /* 0x000000161408722b */ /* 0x010fe20000000008 */
[----:B-1----:R-:W-:-:S07]  /*0640*/  IMAD.X R7, RZ, RZ, R7, P1 ;  /* 0x000000ffff077224 */ /* 0x002fce00008e0607 */
[----:B--2---:R-:W-:Y:S01]  /*0650*/  DFMA R8, R18, R16, R8 ;  /* 0x000000101208722b */ /* 0x004fe20000000008 */
[----:B------:R-:W-:Y:S10]  /*0660*/  BRA.U UP1, `(.L_x_2) ;  /* 0xfffffffd01147547 */ /* 0x000ff4000b83ffff */
.L_x_1:
[----:B------:R-:W-:Y:S05]  /*0670*/  BRA.U !UP0, `(.L_x_0) ;  /* 0x00000005088c7547 */ /* 0x000fea000b800000 */
[----:B------:R-:W-:Y:S02]  /*0680*/  UISETP.GE.U32.AND UP1, UPT, UR10, 0x8, UPT ;  /* 0x000000080a00788c */ /* 0x000fe4000bf26070 */
[----:B------:R-:W-:Y:S02]  /*0690*/  ULOP3.LUT UR9, UR8, 0x7, URZ, 0xc0, !UPT ;  /* 0x0000000708097892 */ /* 0x000fe4000f8ec0ff */
[----:B------:R-:W-:Y:S02]  /*06a0*/  UISETP.GE.U32.AND.EX UP1, UPT, URZ, URZ, UPT, UP1 ;  /* 0x000000ffff00728c */ /* 0x000fe4000bf26110 */
[----:B------:R-:W-:-:S04]  /*06b0*/  UISETP.NE.U32.AND UP0, UPT, UR9, URZ, UPT ;  /* 0x000000ff0900728c */ /* 0x000fc8000bf05070 */
[----:B------:R-:W-:-:S03]  /*06c0*/  UISETP.NE.AND.EX UP0, UPT, URZ, URZ, UPT, UP0 ;  /* 0x000000ffff00728c */ /* 0x000fc6000bf05300 */
[----:B------:R-:W-:Y:S08]  /*06d0*/  BRA.U !UP1, `(.L_x_3) ;  /* 0x0000000109907547 */ /* 0x000ff0000b800000 */
[----:B------:R-:W0:Y:S01]  /*06e0*/  LDCU.64 UR10, c[0x0][0x390] ;  /* 0x00007200ff0a77ac */ /* 0x000e220008000a00 */
[----:B------:R-:W-:Y:S01]  /*06f0*/  IADD3 R2, P0, PT, R4, UR5, RZ ;  /* 0x0000000504027c10 */ /* 0x000fe2000ff1e0ff */
[----:B------:R-:W1:Y:S03]  /*0700*/  LDCU.64 UR14, c[0x0][0x388] ;  /* 0x00007100ff0e77ac */ /* 0x000e660008000a00 */
[----:B------:R-:W-:Y:S01]  /*0710*/  IADD3.X R3, PT, PT, R15, UR6, RZ, P0, !PT ;  /* 0x000000060f037c10 */ /* 0x000fe200087fe4ff */
[----:B0-----:R-:W-:-:S04]  /*0720*/  ULEA UR4, UP1, UR5, UR10, 0x3 ;  /* 0x0000000a05047291 */ /* 0x001fc8000f8218ff */
[----:B------:R-:W-:Y:S01]  /*0730*/  ULEA.HI.X UR7, UR5, UR11, UR6, 0x3, UP1 ;  /* 0x0000000b05077291 */ /* 0x000fe200088f1c06 */
[----:B-1----:R-:W-:-:S04]  /*0740*/  LEA R6, P0, R2, UR14, 0x3 ;  /* 0x0000000e02067c11 */ /* 0x002fc8000f8018ff */
[----:B------:R-:W-:Y:S01]  /*0750*/  LEA.HI.X R7, R2, UR15, R3, 0x3, P0 ;  /* 0x0000000f02077c11 */ /* 0x000fe200080f1c03 */
[----:B------:R-:W-:Y:S02]  /*0760*/  IMAD.U32 R2, RZ, RZ, UR4 ;  /* 0x00000004ff027e24 */ /* 0x000fe4000f8e00ff */
[----:B------:R-:W-:Y:S02]  /*0770*/  IMAD.U32 R3, RZ, RZ, UR7 ;  /* 0x00000007ff037e24 */ /* 0x000fe4000f8e00ff */
[----:B------:R-:W2:Y:S04]  /*0780*/  LDG.E.64 R20, desc[UR12][R6.64] ;  /* 0x0000000c06147981 */ /* 0x000ea8000c1e1b00 */
[----:B------:R-:W2:Y:S04]  /*0790*/  LDG.E.64 R22, desc[UR12][R2.64] ;  /* 0x0000000c02167981 */ /* 0x000ea8000c1e1b00 */
[----:B------:R-:W3:Y:S04]  /*07a0*/  LDG.E.64 R10, desc[UR12][R6.64+0x8] ;  /* 0x0000080c060a7981 */ /* 0x000ee8000c1e1b00 */
[----:B------:R-:W3:Y:S04]  /*07b0*/  LDG.E.64 R24, desc[UR12][R2.64+0x8] ;  /* 0x0000080c02187981 */ /* 0x000ee8000c1e1b00 */
[----:B------:R-:W4:Y:S04]  /*07c0*/  LDG.E.64 R16, desc[UR12][R6.64+0x10] ;  /* 0x0000100c06107981 */ /* 0x000f28000c1e1b00 */
[----:B------:R-:W4:Y:S04]  /*07d0*/  LDG.E.64 R18, desc[UR12][R2.64+0x10] ;  /* 0x0000100c02127981 */ /* 0x000f28000c1e1b00 */
[----:B------:R-:W5:Y:S04]  /*07e0*/  LDG.E.64 R26, desc[UR12][R6.64+0x38] ;  /* 0x0000380c061a7981 */ /* 0x000f68000c1e1b00 */
[----:B------:R-:W5:Y:S01]  /*07f0*/  LDG.E.64 R28, desc[UR12][R2.64+0x38] ;  /* 0x0000380c021c7981 */ /* 0x000f62000c1e1b00 */
        /* <DEDUP_REMOVED lines=12> */
[----:B---3--:R-:W-:-:S08]  /*08c0*/  DFMA R8, R8, R10, R24 ;  /* 0x0000000a0808722b */ /* 0x008fd00000000018 */
[----:B----4-:R-:W-:Y:S01]  /*08d0*/  DFMA R8, R16, R18, R8 ;  /* 0x000000121008722b */ /* 0x010fe20000000008 */
[----:B------:R-:W-:-:S04]  /*08e0*/  UIADD3 UR5, UP1, UPT, UR5, 0x8, URZ ;  /* 0x0000000805057890 */ /* 0x000fc8000ff3e0ff */
[----:B------:R-:W-:-:S03]  /*08f0*/  UIADD3.X UR6, UPT, UPT, URZ, UR6, URZ, UP1, !UPT ;  /* 0x00000006ff067290 */ /* 0x000fc60008ffe4ff */
[----:B--2---:R-:W-:-:S08]  /*0900*/  DFMA R8, R20, R22, R8 ;  /* 0x000000161408722b */ /* 0x004fd00000000008 */
[----:B-----5:R-:W-:-:S11]  /*0910*/  DFMA R8, R26, R28, R8 ;  /* 0x0000001c1a08722b */ /* 0x020fd60000000008 */
.L_x_3:
[----:B------:R-:W-:Y:S05]  /*0920*/  BRA.U !UP0, `(.L_x_0) ;  /* 0x0000000108e07547 */ /* 0x000fea000b800000 */
[----:B------:R-:W-:Y:S02]  /*0930*/  UISETP.GE.U32.AND UP1, UPT, UR9, 0x4, UPT ;  /* 0x000000040900788c */ /* 0x000fe4000bf26070 */
[----:B------:R-:W-:Y:S02]  /*0940*/  ULOP3.LUT UR8, UR8, 0x3, URZ, 0xc0, !UPT ;  /* 0x0000000308087892 */ /* 0x000fe4000f8ec0ff */
[----:B------:R-:W-:Y:S02]  /*0950*/  UISETP.GE.U32.AND.EX UP1, UPT, URZ, URZ, UPT, UP1 ;  /* 0x000000ffff00728c */ /* 0x000fe4000bf26110 */
[----:B------:R-:W-:Y:S01]  /*0960*/  UISETP.NE.U32.AND UP0, UPT, UR8, URZ, UPT ;  /* 0x000000ff0800728c */ /* 0x000fe2000bf05070 */
[----:B------:R-:W-:-:S03]  /*0970*/  UMOV UR4, URZ ;  /* 0x000000ff00047c82 */ /* 0x000fc60008000000 */
[----:B------:R-:W-:-:S03]  /*0980*/  UISETP.NE.AND.EX UP0, UPT, UR4, URZ, UPT, UP0 ;  /* 0x000000ff0400728c */ /* 0x000fc6000bf05300 */
[----:B------:R-:W-:Y:S08]  /*0990*/  BRA.U !UP1, `(.L_x_4) ;  /* 0x0000000109607547 */ /* 0x000ff0000b800000 */
[----:B------:R-:W0:Y:S01]  /*09a0*/  LDCU.64 UR10, c[0x0][0x390] ;  /* 0x00007200ff0a77ac */ /* 0x000e220008000a00 */
[----:B------:R-:W-:Y:S01]  /*09b0*/  IADD3 R2, P0, PT, R4, UR5, RZ ;  /* 0x0000000504027c10 */ /* 0x000fe2000ff1e0ff */
[----:B------:R-:W1:Y:S03]  /*09c0*/  LDCU.64 UR14, c[0x0][0x388] ;  /* 0x00007100ff0e77ac */ /* 0x000e660008000a00 */
[----:B------:R-:W-:Y:S01]  /*09d0*/  IADD3.X R3, PT, PT, R15, UR6, RZ, P0, !PT ;  /* 0x000000060f037c10 */ /* 0x000fe200087fe4ff */
[----:B0-----:R-:W-:-:S04]  /*09e0*/  ULEA UR10, UP1, UR5, UR10, 0x3 ;  /* 0x0000000a050a7291 */ /* 0x001fc8000f8218ff */
[----:B------:R-:W-:Y:S01]  /*09f0*/  ULEA.HI.X UR11, UR5, UR11, UR6, 0x3, UP1 ;  /* 0x0000000b050b7291 */ /* 0x000fe200088f1c06 */
[----:B-1----:R-:W-:Y:S01]  /*0a00*/  LEA R26, P0, R2, UR14, 0x3 ;  /* 0x0000000e021a7c11 */ /* 0x002fe2000f8018ff */
[----:B------:R-:W-:-:S03]  /*0a10*/  IMAD.U32 R28, RZ, RZ, UR10 ;  /* 0x0000000aff1c7e24 */ /* 0x000fc6000f8e00ff */
[----:B------:R-:W-:Y:S01]  /*0a20*/  LEA.HI.X R27, R2, UR15, R3, 0x3, P0 ;  /* 0x0000000f021b7c11 */ /* 0x000fe200080f1c03 */
[----:B------:R-:W-:-:S04]  /*0a30*/  IMAD.U32 R29, RZ, RZ, UR11 ;  /* 0x0000000bff1d7e24 */ /* 0x000fc8000f8e00ff */
        /* <DEDUP_REMOVED lines=8> */
[----:B------:R-:W-:-:S04]  /*0ac0*/  UIADD3 UR5, UP1, UPT, UR5, 0x4, URZ ;  /* 0x0000000405057890 */ /* 0x000fc8000ff3e0ff */
[----:B------:R-:W-:Y:S01]  /*0ad0*/  UIADD3.X UR6, UPT, UPT, URZ, UR6, URZ, UP1, !UPT ;  /* 0x00000006ff067290 */ /* 0x000fe20008ffe4ff */
[----:B--2---:R-:W-:-:S08]  /*0ae0*/  DFMA R2, R2, R6, R8 ;  /* 0x000000060202722b */ /* 0x004fd00000000008 */
[----:B---3--:R-:W-:-:S08]  /*0af0*/  DFMA R2, R10, R16, R2 ;  /* 0x000000100a02722b */ /* 0x008fd00000000002 */
[----:B----4-:R-:W-:-:S08]  /*0b00*/  DFMA R2, R18, R20, R2 ;  /* 0x000000141202722b */ /* 0x010fd00000000002 */
[----:B-----5:R-:W-:-:S11]  /*0b10*/  DFMA R8, R22, R24, R2 ;  /* 0x000000181608722b */ /* 0x020fd60000000002 */
.L_x_4:
[----:B------:R-:W-:Y:S05]  /*0b20*/  BRA.U !UP0, `(.L_x_0) ;  /* 0x0000000108607547 */ /* 0x000fea000b800000 */
[----:B------:R-:W0:Y:S01]  /*0b30*/  LDCU.64 UR14, c[0x0][0x388] ;  /* 0x00007100ff0e77ac */ /* 0x000e220008000a00 */
[----:B------:R-:W-:Y:S01]  /*0b40*/  IADD3 R4, P0, PT, R4, UR5, RZ ;  /* 0x0000000504047c10 */ /* 0x000fe2000ff1e0ff */
[----:B------:R-:W1:Y:S03]  /*0b50*/  LDCU.64 UR10, c[0x0][0x390] ;  /* 0x00007200ff0a77ac */ /* 0x000e660008000a00 */
[----:B------:R-:W-:Y:S02]  /*0b60*/  IADD3.X R7, PT, PT, R15, UR6, RZ, P0, !PT ;  /* 0x000000060f077c10 */ /* 0x000fe400087fe4ff */
[----:B0-----:R-:W-:Y:S01]  /*0b70*/  LEA R6, P1, R4, UR14, 0x3 ;  /* 0x0000000e04067c11 */ /* 0x001fe2000f8218ff */
[----:B-1----:R-:W-:-:S03]  /*0b80*/  ULEA UR7, UP0, UR5, UR10, 0x3 ;  /* 0x0000000a05077291 */ /* 0x002fc6000f8018ff */
[----:B------:R-:W-:Y:S01]  /*0b90*/  LEA.HI.X R7, R4, UR15, R7, 0x3, P1 ;  /* 0x0000000f04077c11 */ /* 0x000fe200088f1c07 */
[----:B------:R-:W-:-:S12]  /*0ba0*/  ULEA.HI.X UR5, UR5, UR11, UR6, 0x3, UP0 ;  /* 0x0000000b05057291 */ /* 0x000fd800080f1c06 */
.L_x_5:
[----:B------:R-:W-:Y:S02]  /*0bb0*/  IMAD.U32 R4, RZ, RZ, UR7 ;  /* 0x00000007ff047e24 */ /* 0x000fe4000f8e00ff */
[----:B------:R-:W-:Y:S02]  /*0bc0*/  IMAD.U32 R5, RZ, RZ, UR5 ;  /* 0x00000005ff057e24 */ /* 0x000fe4000f8e00ff */
[----:B------:R-:W-:Y:S02]  /*0bd0*/  IMAD.MOV.U32 R2, RZ, RZ, R6 ;  /* 0x000000ffff027224 */ /* 0x000fe400078e0006 */
[----:B------:R-:W-:Y:S02]  /*0be0*/  IMAD.MOV.U32 R3, RZ, RZ, R7 ;  /* 0x000000ffff037224 */ /* 0x000fe400078e0007 */
[----:B------:R-:W2:Y:S04]  /*0bf0*/  LDG.E.64 R4, desc[UR12][R4.64] ;  /* 0x0000000c04047981 */ /* 0x000ea8000c1e1b00 */
[----:B------:R-:W2:Y:S01]  /*0c00*/  LDG.E.64 R2, desc[UR12][R2.64] ;  /* 0x0000000c02027981 */ /* 0x000ea2000c1e1b00 */
[----:B------:R-:W-:-:S04]  /*0c10*/  UIADD3 UR8, UP0, UPT, UR8, -0x1, URZ ;  /* 0xffffffff08087890 */ /* 0x000fc8000ff1e0ff */
[----:B------:R-:W-:Y:S02]  /*0c20*/  UIADD3.X UR4, UPT, UPT, UR4, -0x1, URZ, UP0, !UPT ;  /* 0xffffffff04047890 */ /* 0x000fe400087fe4ff */
[----:B------:R-:W-:-:S04]  /*0c30*/  UISETP.NE.U32.AND UP0, UPT, UR8, URZ, UPT ;  /* 0x000000ff0800728c */ /* 0x000fc8000bf05070 */
[----:B------:R-:W-:Y:S01]  /*0c40*/  UISETP.NE.AND.EX UP0, UPT, UR4, URZ, UPT, UP0 ;  /* 0x000000ff0400728c */ /* 0x000fe2000bf05300 */
[----:B------:R-:W-:Y:S01]  /*0c50*/  IADD3 R6, P0, PT, R6, 0x8, RZ ;  /* 0x0000000806067810 */ /* 0x000fe20007f1e0ff */
[----:B------:R-:W-:-:S04]  /*0c60*/  UIADD3 UR7, UP1, UPT, UR7, 0x8, URZ ;  /* 0x0000000807077890 */ /* 0x000fc8000ff3e0ff */
[----:B------:R-:W-:Y:S01]  /*0c70*/  IMAD.X R7, RZ, RZ, R7, P0 ;  /* 0x000000ffff077224 */ /* 0x000fe200000e0607 */
[----:B------:R-:W-:Y:S01]  /*0c80*/  UIADD3.X UR5, UPT, UPT, URZ, UR5, URZ, UP1, !UPT ;  /* 0x00000005ff057290 */ /* 0x000fe20008ffe4ff */
[----:B--2---:R-:W-:Y:S01]  /*0c90*/  DFMA R8, R2, R4, R8 ;  /* 0x000000040208722b */ /* 0x004fe20000000008 */
[----:B------:R-:W-:Y:S10]  /*0ca0*/  BRA.U UP0, `(.L_x_5) ;  /* 0xfffffffd00c07547 */ /* 0x000ff4000b83ffff */
.L_x_0:
[----:B------:R-:W0:Y:S02]  /*0cb0*/  LDCU.64 UR4, c[0x0][0x380] ;  /* 0x00007000ff0477ac */ /* 0x000e240008000a00 */
[----:B0-----:R-:W-:-:S04]  /*0cc0*/  LEA R2, P0, R0, UR4, 0x3 ;  /* 0x0000000400027c11 */ /* 0x001fc8000f8018ff */
[----:B------:R-:W-:-:S05]  /*0cd0*/  LEA.HI.X R3, R0, UR5, R13, 0x3, P0 ;  /* 0x0000000500037c11 */ /* 0x000fca00080f1c0d */
[----:B------:R-:W-:Y:S01]  /*0ce0*/  STG.E.64 desc[UR12][R2.64], R8 ;  /* 0x0000000802007986 */ /* 0x000fe2000c101b0c */
[----:B------:R-:W-:Y:S05]  /*0cf0*/  EXIT ;  /* 0x000000000000794d */ /* 0x000fea0003800000 */
.L_x_6:
[----:B------:R-:W-:-:S00]  /*0d00*/  BRA `(.L_x_6) ;  /* 0xfffffffc00fc7947 */ /* 0x000fc0000383ffff */
[----:B------:R-:W-:-:S00]  /*0d10*/  NOP ;  /* 0x0000000000007918 */ /* 0x000fc00000000000 */
        /* <DEDUP_REMOVED lines=14> */
.L_x_7:


//--------------------- .nv.shared.reserved.0     --------------------------
	.section	.nv.shared.reserved.0,"aw",@nobits
	.weak		__nv_reservedSMEM_offset_0_alias
	.size		__nv_reservedSMEM_offset_0_alias, 0, 64
	.other		__nv_reservedSMEM_offset_0_alias,@"STO_CUDA_RESERVED_SHARED STV_DEFAULT"
__nv_reservedSMEM_offset_0_alias:
	.zero		0
	.zero		64


//--------------------- .nv.constant0._Z13MVmult_kernelPdPKdS1_ll --------------------------
	.section	.nv.constant0._Z13MVmult_kernelPdPKdS1_ll,"a",@progbits
	.sectionflags	@""
	.align	4
.nv.constant0._Z13MVmult_kernelPdPKdS1_ll:
	.zero		936


//--------------------- SYMBOLS --------------------------

	.type		.nv.reservedSmem.offset0,@object
	.size		.nv.reservedSmem.offset0,0x4
